//
// Generated by NVIDIA NVVM Compiler
//
// Compiler Build ID: CL-36424714
// Cuda compilation tools, release 13.0, V13.0.88
// Based on NVVM 20.0.0
//

.version 9.0
.target sm_100
.address_size 64

	// .globl	_Z3addPiS_S_

.visible .entry _Z3addPiS_S_(
	.param .u64 .ptr .align 1 _Z3addPiS_S__param_0,
	.param .u64 .ptr .align 1 _Z3addPiS_S__param_1,
	.param .u64 .ptr .align 1 _Z3addPiS_S__param_2
)
{
	.reg .pred 	%p<2>;
	.reg .b32 	%r<8>;
	.reg .b64 	%rd<11>;

	ld.param.u64 	%rd1, [_Z3addPiS_S__param_0];
	ld.param.u64 	%rd2, [_Z3addPiS_S__param_1];
	ld.param.u64 	%rd3, [_Z3addPiS_S__param_2];
	mov.u32 	%r2, %ntid.x;
	mov.u32 	%r3, %ctaid.x;
	mov.u32 	%r4, %tid.x;
	mad.lo.s32 	%r1, %r2, %r3, %r4;
	setp.gt.s32 	%p1, %r1, 31;
	@%p1 bra 	$L__BB0_2;
	cvta.to.global.u64 	%rd4, %rd1;
	cvta.to.global.u64 	%rd5, %rd2;
	cvta.to.global.u64 	%rd6, %rd3;
	mul.wide.s32 	%rd7, %r1, 4;
	add.s64 	%rd8, %rd4, %rd7;
	ld.global.u32 	%r5, [%rd8];
	add.s64 	%rd9, %rd5, %rd7;
	ld.global.u32 	%r6, [%rd9];
	add.s32 	%r7, %r6, %r5;
	add.s64 	%rd10, %rd6, %rd7;
	st.global.u32 	[%rd10], %r7;
$L__BB0_2:
	ret;

}


// ===== COMPILED SASS (sm_100) =====

	.target	sm_100

	.elftype	@"ET_EXEC"


//--------------------- .note.nv.tkinfo           --------------------------
	.section	.note.nv.tkinfo,"",@"SHT_NOTE"
	.sectionflags	@"SHF_NOTE_NV_TKINFO"
	.tkinfo
        /*0018*/ 	.word	0x00000002
        /*0030*/ 	.string	""
        /*0030*/ 	.string	"ptxas"
        /*0030*/ 	.string	"Cuda compilation tools, release 13.0, V13.0.88"
        /*0030*/ 	.string	"Build cuda_13.0.r13.0/compiler.36424714_0"
        /*0030*/ 	.string	"-arch sm_100 -m 64 "



//--------------------- .note.nv.cuinfo           --------------------------
	.section	.note.nv.cuinfo,"",@"SHT_NOTE"
	.sectionflags	@"SHF_NOTE_NV_CUINFO"
        /*0018*/ 	.short	0x0002
        /*001a*/ 	.short	0x0064
        /*001c*/ 	.short	0x0082
	.zero		2


//--------------------- .nv.info                  --------------------------
	.section	.nv.info,"",@"SHT_CUDA_INFO"
	.align	4


	//----- nvinfo : EIATTR_REGCOUNT
	.align		4
        /*0000*/ 	.byte	0x04, 0x2f
        /*0002*/ 	.short	(.L_1 - .L_0)
	.align		4
.L_0:
        /*0004*/ 	.word	index@(_Z3addPiS_S_)
        /*0008*/ 	.word	0x0000000c


	//----- nvinfo : EIATTR_FRAME_SIZE
	.align		4
.L_1:
        /*000c*/ 	.byte	0x04, 0x11
        /*000e*/ 	.short	(.L_3 - .L_2)
	.align		4
.L_2:
        /*0010*/ 	.word	index@(_Z3addPiS_S_)
        /*0014*/ 	.word	0x00000000


	//----- nvinfo : EIATTR_MIN_STACK_SIZE
	.align		4
.L_3:
        /*0018*/ 	.byte	0x04, 0x12
        /*001a*/ 	.short	(.L_5 - .L_4)
	.align		4
.L_4:
        /*001c*/ 	.word	index@(_Z3addPiS_S_)
        /*0020*/ 	.word	0x00000000
.L_5:


//--------------------- .nv.compat                --------------------------
	.section	.nv.compat,"",@"SHT_CUDA_COMPAT_INFO"
	.align	4
        /*0000*/ 	.byte	0x02, 0x09, 0x00, 0x00, 0x02, 0x02, 0x01, 0x00, 0x02, 0x05, 0x05, 0x00, 0x03, 0x07, 0x01, 0x01
        /*0010*/ 	.byte	0x02, 0x03, 0x00, 0x00, 0x02, 0x06, 0x01, 0x00, 0x04, 0x0b, 0x08, 0x00, 0x09, 0x00, 0x00, 0x00
        /*0020*/ 	.byte	0x00, 0x00, 0x00, 0x00


//--------------------- .nv.info._Z3addPiS_S_     --------------------------
	.section	.nv.info._Z3addPiS_S_,"",@"SHT_CUDA_INFO"
	.sectionflags	@""
	.align	4


	//----- nvinfo : EIATTR_CUDA_API_VERSION
	.align		4
        /*0000*/ 	.byte	0x04, 0x37
        /*0002*/ 	.short	(.L_7 - .L_6)
.L_6:
        /*0004*/ 	.word	0x00000082


	//----- nvinfo : EIATTR_KPARAM_INFO
	.align		4
.L_7:
        /*0008*/ 	.byte	0x04, 0x17
        /*000a*/ 	.short	(.L_9 - .L_8)
.L_8:
        /*000c*/ 	.word	0x00000000
        /*0010*/ 	.short	0x0002
        /*0012*/ 	.short	0x0010
        /*0014*/ 	.byte	0x00, 0xf5, 0x21, 0x00


	//----- nvinfo : EIATTR_KPARAM_INFO
	.align		4
.L_9:
        /*0018*/ 	.byte	0x04, 0x17
        /*001a*/ 	.short	(.L_11 - .L_10)
.L_10:
        /*001c*/ 	.word	0x00000000
        /*0020*/ 	.short	0x0001
        /*0022*/ 	.short	0x0008
        /*0024*/ 	.byte	0x00, 0xf5, 0x21, 0x00


	//----- nvinfo : EIATTR_KPARAM_INFO
	.align		4
.L_11:
        /*0028*/ 	.byte	0x04, 0x17
        /*002a*/ 	.short	(.L_13 - .L_12)
.L_12:
        /*002c*/ 	.word	0x00000000
        /*0030*/ 	.short	0x0000
        /*0032*/ 	.short	0x0000
        /*0034*/ 	.byte	0x00, 0xf5, 0x21, 0x00


	//----- nvinfo : EIATTR_SPARSE_MMA_MASK
	.align		4
.L_13:
        /*0038*/ 	.byte	0x03, 0x50
        /*003a*/ 	.short	0x0000


	//----- nvinfo : EIATTR_MAXREG_COUNT
	.align		4
        /*003c*/ 	.byte	0x03, 0x1b
        /*003e*/ 	.short	0x00ff


	//----- nvinfo : EIATTR_MERCURY_ISA_VERSION
	.align		4
        /*0040*/ 	.byte	0x03, 0x5f
        /*0042*/ 	.short	0x0101


	//----- nvinfo : EIATTR_VRC_CTA_INIT_COUNT
	.align		4
        /*0044*/ 	.byte	0x02, 0x4a
	.zero		1
	.zero		1


	//----- nvinfo : EIATTR_EXIT_INSTR_OFFSETS
	.align		4
        /*0048*/ 	.byte	0x04, 0x1c
        /*004a*/ 	.short	(.L_15 - .L_14)


	//   ....[0]....
.L_14:
        /*004c*/ 	.word	0x00000060


	//   ....[1]....
        /*0050*/ 	.word	0x00000120


	//----- nvinfo : EIATTR_CBANK_PARAM_SIZE
	.align		4
.L_15:
        /*0054*/ 	.byte	0x03, 0x19
        /*0056*/ 	.short	0x0018


	//----- nvinfo : EIATTR_PARAM_CBANK
	.align		4
        /*0058*/ 	.byte	0x04, 0x0a
        /*005a*/ 	.short	(.L_17 - .L_16)
	.align		4
.L_16:
        /*005c*/ 	.word	index@(.nv.constant0._Z3addPiS_S_)
        /*0060*/ 	.short	0x0380
        /*0062*/ 	.short	0x0018


	//----- nvinfo : EIATTR_SW_WAR
	.align		4
.L_17:
        /*0064*/ 	.byte	0x04, 0x36
        /*0066*/ 	.short	(.L_19 - .L_18)
.L_18:
        /*0068*/ 	.word	0x00000008
.L_19:


//--------------------- .nv.callgraph             --------------------------
	.section	.nv.callgraph,"",@"SHT_CUDA_CALLGRAPH"
	.align	4
	.sectionentsize	8
	.align		4
        /*0000*/ 	.word	0x00000000
	.align		4
        /*0004*/ 	.word	0xffffffff
	.align		4
        /*0008*/ 	.word	0x00000000
	.align		4
        /*000c*/ 	.word	0xfffffffe
	.align		4
        /*0010*/ 	.word	0x00000000
	.align		4
        /*0014*/ 	.word	0xfffffffd
	.align		4
        /*0018*/ 	.word	0x00000000
	.align		4
        /*001c*/ 	.word	0xfffffffc


//--------------------- .text._Z3addPiS_S_        --------------------------
	.section	.text._Z3addPiS_S_,"ax",@progbits
	.align	128
        .global         _Z3addPiS_S_
        .type           _Z3addPiS_S_,@function
        .size           _Z3addPiS_S_,(.L_x_1 - _Z3addPiS_S_)
        .other          _Z3addPiS_S_,@"STO_CUDA_ENTRY STV_DEFAULT"
_Z3addPiS_S_:
.text._Z3addPiS_S_:
[----:B------:R-:W-:Y:S01]  /*0000*/  LDC R1, c[0x0][0x37c] ;  /* 0x0000df00ff017b82 */ /* 0x000fe20000000800 */
[----:B------:R-:W0:Y:S01]  /*0010*/  S2R R9, SR_CTAID.X ;  /* 0x0000000000097919 */ /* 0x000e220000002500 */
[----:B------:R-:W0:Y:S01]  /*0020*/  LDCU UR4, c[0x0][0x360] ;  /* 0x00006c00ff0477ac */ /* 0x000e220008000800 */
[----:B------:R-:W0:Y:S02]  /*0030*/  S2R R0, SR_TID.X ;  /* 0x0000000000007919 */ /* 0x000e240000002100 */
[----:B0-----:R-:W-:-:S05]  /*0040*/  IMAD R9, R9, UR4, R0 ;  /* 0x0000000409097c24 */ /* 0x001fca000f8e0200 */
[----:B------:R-:W-:-:S13]  /*0050*/  ISETP.GT.AND P0, PT, R9, 0x1f, PT ;  /* 0x0000001f0900780c */ /* 0x000fda0003f04270 */
[----:B------:R-:W-:Y:S05]  /*0060*/  @P0 EXIT ;  /* 0x000000000000094d */ /* 0x000fea0003800000 */
[----:B------:R-:W0:Y:S01]  /*0070*/  LDC.64 R2, c[0x0][0x380] ;  /* 0x0000e000ff027b82 */ /* 0x000e220000000a00 */
[----:B------:R-:W1:Y:S07]  /*0080*/  LDCU.64 UR4, c[0x0][0x358] ;  /* 0x00006b00ff0477ac */ /* 0x000e6e0008000a00 */
[----:B------:R-:W2:Y:S08]  /*0090*/  LDC.64 R4, c[0x0][0x388] ;  /* 0x0000e200ff047b82 */ /* 0x000eb00000000a00 */
[----:B------:R-:W3:Y:S01]  /*00a0*/  LDC.64 R6, c[0x0][0x390] ;  /* 0x0000e400ff067b82 */ /* 0x000ee20000000a00 */
[----:B0-----:R-:W-:-:S06]  /*00b0*/  IMAD.WIDE R2, R9, 0x4, R2 ;  /* 0x0000000409027825 */ /* 0x001fcc00078e0202 */
[----:B-1----:R-:W4:Y:S01]  /*00c0*/  LDG.E R2, desc[UR4][R2.64] ;  /* 0x0000000402027981 */ /* 0x002f22000c1e1900 */
[----:B--2---:R-:W-:-:S06]  /*00d0*/  IMAD.WIDE R4, R9, 0x4, R4 ;  /* 0x0000000409047825 */ /* 0x004fcc00078e0204 */
[----:B------:R-:W4:Y:S01]  /*00e0*/  LDG.E R5, desc[UR4][R4.64] ;  /* 0x0000000404057981 */ /* 0x000f22000c1e1900 */
[----:B---3--:R-:W-:Y:S01]  /*00f0*/  IMAD.WIDE R6, R9, 0x4, R6 ;  /* 0x0000000409067825 */ /* 0x008fe200078e0206 */
[----:B----4-:R-:W-:-:S05]  /*0100*/  IADD3 R9, PT, PT, R2, R5, RZ ;  /* 0x0000000502097210 */ /* 0x010fca0007ffe0ff */
[----:B------:R-:W-:Y:S01]  /*0110*/  STG.E desc[UR4][R6.64], R9 ;  /* 0x0000000906007986 */ /* 0x000fe2000c101904 */
[----:B------:R-:W-:Y:S05]  /*0120*/  EXIT ;  /* 0x000000000000794d */ /* 0x000fea0003800000 */
.L_x_0:
[----:B------:R-:W-:-:S00]  /*0130*/  BRA `(.L_x_0) ;  /* 0xfffffffc00fc7947 */ /* 0x000fc0000383ffff */
[----:B------:R-:W-:-:S00]  /*0140*/  NOP ;  /* 0x0000000000007918 */ /* 0x000fc00000000000 */
        /* <DEDUP_REMOVED lines=11> */
.L_x_1:


//--------------------- .nv.shared.reserved.0     --------------------------
	.section	.nv.shared.reserved.0,"aw",@nobits
	.weak		__nv_reservedSMEM_offset_0_alias
	.size		__nv_reservedSMEM_offset_0_alias, 0, 64
	.other		__nv_reservedSMEM_offset_0_alias,@"STO_CUDA_RESERVED_SHARED STV_DEFAULT"
__nv_reservedSMEM_offset_0_alias:
	.zero		0
	.zero		64


//--------------------- .nv.constant0._Z3addPiS_S_ --------------------------
	.section	.nv.constant0._Z3addPiS_S_,"a",@progbits
	.sectionflags	@""
	.align	4
.nv.constant0._Z3addPiS_S_:
	.zero		920


//--------------------- SYMBOLS --------------------------

	.type		.nv.reservedSmem.offset0,@object
	.size		.nv.reservedSmem.offset0,0x4
